//
// Generated by NVIDIA NVVM Compiler
//
// Compiler Build ID: CL-36424714
// Cuda compilation tools, release 13.0, V13.0.88
// Based on NVVM 20.0.0
//

.version 9.0
.target sm_100
.address_size 64

	// .globl	_Z12sumOfSquaresPfS_i
// _ZZ12sumOfSquaresPfS_iE5cache has been demoted

.visible .entry _Z12sumOfSquaresPfS_i(
	.param .u64 .ptr .align 1 _Z12sumOfSquaresPfS_i_param_0,
	.param .u64 .ptr .align 1 _Z12sumOfSquaresPfS_i_param_1,
	.param .u32 _Z12sumOfSquaresPfS_i_param_2
)
{
	.reg .pred 	%p<11>;
	.reg .b32 	%r<39>;
	.reg .b32 	%f<29>;
	.reg .b64 	%rd<15>;
	// demoted variable
	.shared .align 4 .b8 _ZZ12sumOfSquaresPfS_iE5cache[1024];
	ld.param.u64 	%rd3, [_Z12sumOfSquaresPfS_i_param_0];
	ld.param.u64 	%rd2, [_Z12sumOfSquaresPfS_i_param_1];
	ld.param.u32 	%r18, [_Z12sumOfSquaresPfS_i_param_2];
	cvta.to.global.u64 	%rd1, %rd3;
	mov.u32 	%r38, %ntid.x;
	mov.u32 	%r2, %ctaid.x;
	mov.u32 	%r3, %tid.x;
	mad.lo.s32 	%r36, %r38, %r2, %r3;
	mov.u32 	%r19, %nctaid.x;
	mul.lo.s32 	%r5, %r19, %r38;
	setp.ge.s32 	%p1, %r36, %r18;
	mov.f32 	%f28, 0f00000000;
	@%p1 bra 	$L__BB0_7;
	add.s32 	%r20, %r36, %r5;
	max.s32 	%r21, %r18, %r20;
	setp.lt.s32 	%p2, %r20, %r18;
	selp.u32 	%r22, 1, 0, %p2;
	add.s32 	%r23, %r20, %r22;
	sub.s32 	%r24, %r21, %r23;
	div.u32 	%r25, %r24, %r5;
	add.s32 	%r6, %r25, %r22;
	and.b32  	%r26, %r6, 3;
	setp.eq.s32 	%p3, %r26, 3;
	mov.f32 	%f28, 0f00000000;
	@%p3 bra 	$L__BB0_4;
	add.s32 	%r27, %r6, 1;
	and.b32  	%r28, %r27, 3;
	neg.s32 	%r34, %r28;
	mov.f32 	%f28, 0f00000000;
$L__BB0_3:
	.pragma "nounroll";
	mul.wide.s32 	%rd4, %r36, 4;
	add.s64 	%rd5, %rd1, %rd4;
	ld.global.f32 	%f12, [%rd5];
	fma.rn.f32 	%f28, %f12, %f12, %f28;
	add.s32 	%r36, %r36, %r5;
	add.s32 	%r34, %r34, 1;
	setp.ne.s32 	%p4, %r34, 0;
	@%p4 bra 	$L__BB0_3;
$L__BB0_4:
	setp.lt.u32 	%p5, %r6, 3;
	@%p5 bra 	$L__BB0_7;
	mul.wide.s32 	%rd8, %r5, 4;
	shl.b32 	%r29, %r5, 2;
$L__BB0_6:
	mul.wide.s32 	%rd6, %r36, 4;
	add.s64 	%rd7, %rd1, %rd6;
	ld.global.f32 	%f13, [%rd7];
	fma.rn.f32 	%f14, %f13, %f13, %f28;
	add.s64 	%rd9, %rd7, %rd8;
	ld.global.f32 	%f15, [%rd9];
	fma.rn.f32 	%f16, %f15, %f15, %f14;
	add.s64 	%rd10, %rd9, %rd8;
	ld.global.f32 	%f17, [%rd10];
	fma.rn.f32 	%f18, %f17, %f17, %f16;
	add.s64 	%rd11, %rd10, %rd8;
	ld.global.f32 	%f19, [%rd11];
	fma.rn.f32 	%f28, %f19, %f19, %f18;
	add.s32 	%r36, %r29, %r36;
	setp.lt.s32 	%p6, %r36, %r18;
	@%p6 bra 	$L__BB0_6;
$L__BB0_7:
	shl.b32 	%r30, %r3, 2;
	mov.u32 	%r31, _ZZ12sumOfSquaresPfS_iE5cache;
	add.s32 	%r15, %r31, %r30;
	st.shared.f32 	[%r15], %f28;
	bar.sync 	0;
	setp.lt.u32 	%p7, %r38, 2;
	@%p7 bra 	$L__BB0_11;
$L__BB0_8:
	shr.u32 	%r17, %r38, 1;
	setp.ge.u32 	%p8, %r3, %r17;
	@%p8 bra 	$L__BB0_10;
	shl.b32 	%r32, %r17, 2;
	add.s32 	%r33, %r15, %r32;
	ld.shared.f32 	%f20, [%r33];
	ld.shared.f32 	%f21, [%r15];
	add.f32 	%f22, %f20, %f21;
	st.shared.f32 	[%r15], %f22;
$L__BB0_10:
	bar.sync 	0;
	setp.gt.u32 	%p9, %r38, 3;
	mov.u32 	%r38, %r17;
	@%p9 bra 	$L__BB0_8;
$L__BB0_11:
	setp.ne.s32 	%p10, %r3, 0;
	@%p10 bra 	$L__BB0_13;
	ld.shared.f32 	%f23, [_ZZ12sumOfSquaresPfS_iE5cache];
	cvta.to.global.u64 	%rd12, %rd2;
	mul.wide.u32 	%rd13, %r2, 4;
	add.s64 	%rd14, %rd12, %rd13;
	st.global.f32 	[%rd14], %f23;
$L__BB0_13:
	ret;

}


// ===== COMPILED SASS (sm_100) =====

	.target	sm_100

	.elftype	@"ET_EXEC"


//--------------------- .note.nv.tkinfo           --------------------------
	.section	.note.nv.tkinfo,"",@"SHT_NOTE"
	.sectionflags	@"SHF_NOTE_NV_TKINFO"
	.tkinfo
        /*0018*/ 	.word	0x00000002
        /*0030*/ 	.string	""
        /*0030*/ 	.string	"ptxas"
        /*0030*/ 	.string	"Cuda compilation tools, release 13.0, V13.0.88"
        /*0030*/ 	.string	"Build cuda_13.0.r13.0/compiler.36424714_0"
        /*0030*/ 	.string	"-arch sm_100 -m 64 "



//--------------------- .note.nv.cuinfo           --------------------------
	.section	.note.nv.cuinfo,"",@"SHT_NOTE"
	.sectionflags	@"SHF_NOTE_NV_CUINFO"
        /*0018*/ 	.short	0x0002
        /*001a*/ 	.short	0x0064
        /*001c*/ 	.short	0x0082
	.zero		2


//--------------------- .nv.info                  --------------------------
	.section	.nv.info,"",@"SHT_CUDA_INFO"
	.align	4


	//----- nvinfo : EIATTR_REGCOUNT
	.align		4
        /*0000*/ 	.byte	0x04, 0x2f
        /*0002*/ 	.short	(.L_1 - .L_0)
	.align		4
.L_0:
        /*0004*/ 	.word	index@(_Z12sumOfSquaresPfS_i)
        /*0008*/ 	.word	0x00000012


	//----- nvinfo : EIATTR_FRAME_SIZE
	.align		4
.L_1:
        /*000c*/ 	.byte	0x04, 0x11
        /*000e*/ 	.short	(.L_3 - .L_2)
	.align		4
.L_2:
        /*0010*/ 	.word	index@(_Z12sumOfSquaresPfS_i)
        /*0014*/ 	.word	0x00000000


	//----- nvinfo : EIATTR_MIN_STACK_SIZE
	.align		4
.L_3:
        /*0018*/ 	.byte	0x04, 0x12
        /*001a*/ 	.short	(.L_5 - .L_4)
	.align		4
.L_4:
        /*001c*/ 	.word	index@(_Z12sumOfSquaresPfS_i)
        /*0020*/ 	.word	0x00000000
.L_5:


//--------------------- .nv.compat                --------------------------
	.section	.nv.compat,"",@"SHT_CUDA_COMPAT_INFO"
	.align	4
        /*0000*/ 	.byte	0x02, 0x09, 0x00, 0x00, 0x02, 0x02, 0x01, 0x00, 0x02, 0x05, 0x05, 0x00, 0x03, 0x07, 0x01, 0x01
        /*0010*/ 	.byte	0x02, 0x03, 0x00, 0x00, 0x02, 0x06, 0x01, 0x00, 0x04, 0x0b, 0x08, 0x00, 0x09, 0x00, 0x00, 0x00
        /*0020*/ 	.byte	0x00, 0x00, 0x00, 0x00


//--------------------- .nv.info._Z12sumOfSquaresPfS_i --------------------------
	.section	.nv.info._Z12sumOfSquaresPfS_i,"",@"SHT_CUDA_INFO"
	.sectionflags	@""
	.align	4


	//----- nvinfo : EIATTR_CUDA_API_VERSION
	.align		4
        /*0000*/ 	.byte	0x04, 0x37
        /*0002*/ 	.short	(.L_7 - .L_6)
.L_6:
        /*0004*/ 	.word	0x00000082


	//----- nvinfo : EIATTR_KPARAM_INFO
	.align		4
.L_7:
        /*0008*/ 	.byte	0x04, 0x17
        /*000a*/ 	.short	(.L_9 - .L_8)
.L_8:
        /*000c*/ 	.word	0x00000000
        /*0010*/ 	.short	0x0002
        /*0012*/ 	.short	0x0010
        /*0014*/ 	.byte	0x00, 0xf0, 0x11, 0x00


	//----- nvinfo : EIATTR_KPARAM_INFO
	.align		4
.L_9:
        /*0018*/ 	.byte	0x04, 0x17
        /*001a*/ 	.short	(.L_11 - .L_10)
.L_10:
        /*001c*/ 	.word	0x00000000
        /*0020*/ 	.short	0x0001
        /*0022*/ 	.short	0x0008
        /*0024*/ 	.byte	0x00, 0xf5, 0x21, 0x00


	//----- nvinfo : EIATTR_KPARAM_INFO
	.align		4
.L_11:
        /*0028*/ 	.byte	0x04, 0x17
        /*002a*/ 	.short	(.L_13 - .L_12)
.L_12:
        /*002c*/ 	.word	0x00000000
        /*0030*/ 	.short	0x0000
        /*0032*/ 	.short	0x0000
        /*0034*/ 	.byte	0x00, 0xf5, 0x21, 0x00


	//----- nvinfo : EIATTR_SPARSE_MMA_MASK
	.align		4
.L_13:
        /*0038*/ 	.byte	0x03, 0x50
        /*003a*/ 	.short	0x0000


	//----- nvinfo : EIATTR_MAXREG_COUNT
	.align		4
        /*003c*/ 	.byte	0x03, 0x1b
        /*003e*/ 	.short	0x00ff


	//----- nvinfo : EIATTR_NUM_BARRIERS
	.align		4
        /*0040*/ 	.byte	0x02, 0x4c
        /*0042*/ 	.byte	0x01
	.zero		1


	//----- nvinfo : EIATTR_MERCURY_ISA_VERSION
	.align		4
        /*0044*/ 	.byte	0x03, 0x5f
        /*0046*/ 	.short	0x0101


	//----- nvinfo : EIATTR_VRC_CTA_INIT_COUNT
	.align		4
        /*0048*/ 	.byte	0x02, 0x4a
	.zero		1
	.zero		1


	//----- nvinfo : EIATTR_EXIT_INSTR_OFFSETS
	.align		4
        /*004c*/ 	.byte	0x04, 0x1c
        /*004e*/ 	.short	(.L_15 - .L_14)


	//   ....[0]....
.L_14:
        /*0050*/ 	.word	0x000005f0


	//   ....[1]....
        /*0054*/ 	.word	0x00000670


	//----- nvinfo : EIATTR_CRS_STACK_SIZE
	.align		4
.L_15:
        /*0058*/ 	.byte	0x04, 0x1e
        /*005a*/ 	.short	(.L_17 - .L_16)
.L_16:
        /*005c*/ 	.word	0x00000000


	//----- nvinfo : EIATTR_CBANK_PARAM_SIZE
	.align		4
.L_17:
        /*0060*/ 	.byte	0x03, 0x19
        /*0062*/ 	.short	0x0014


	//----- nvinfo : EIATTR_PARAM_CBANK
	.align		4
        /*0064*/ 	.byte	0x04, 0x0a
        /*0066*/ 	.short	(.L_19 - .L_18)
	.align		4
.L_18:
        /*0068*/ 	.word	index@(.nv.constant0._Z12sumOfSquaresPfS_i)
        /*006c*/ 	.short	0x0380
        /*006e*/ 	.short	0x0014


	//----- nvinfo : EIATTR_SW_WAR
	.align		4
.L_19:
        /*0070*/ 	.byte	0x04, 0x36
        /*0072*/ 	.short	(.L_21 - .L_20)
.L_20:
        /*0074*/ 	.word	0x00000008
.L_21:


//--------------------- .nv.callgraph             --------------------------
	.section	.nv.callgraph,"",@"SHT_CUDA_CALLGRAPH"
	.align	4
	.sectionentsize	8
	.align		4
        /*0000*/ 	.word	0x00000000
	.align		4
        /*0004*/ 	.word	0xffffffff
	.align		4
        /*0008*/ 	.word	0x00000000
	.align		4
        /*000c*/ 	.word	0xfffffffe
	.align		4
        /*0010*/ 	.word	0x00000000
	.align		4
        /*0014*/ 	.word	0xfffffffd
	.align		4
        /*0018*/ 	.word	0x00000000
	.align		4
        /*001c*/ 	.word	0xfffffffc


//--------------------- .text._Z12sumOfSquaresPfS_i --------------------------
	.section	.text._Z12sumOfSquaresPfS_i,"ax",@progbits
	.align	128
        .global         _Z12sumOfSquaresPfS_i
        .type           _Z12sumOfSquaresPfS_i,@function
        .size           _Z12sumOfSquaresPfS_i,(.L_x_9 - _Z12sumOfSquaresPfS_i)
        .other          _Z12sumOfSquaresPfS_i,@"STO_CUDA_ENTRY STV_DEFAULT"
_Z12sumOfSquaresPfS_i:
.text._Z12sumOfSquaresPfS_i:
[----:B------:R-:W-:Y:S01]  /*0000*/  LDC R1, c[0x0][0x37c] ;  /* 0x0000df00ff017b82 */ /* 0x000fe20000000800 */
[----:B------:R-:W0:Y:S01]  /*0010*/  S2R R0, SR_CTAID.X ;  /* 0x0000000000007919 */ /* 0x000e220000002500 */
[----:B------:R-:W1:Y:S06]  /*0020*/  LDCU UR4, c[0x0][0x360] ;  /* 0x00006c00ff0477ac */ /* 0x000e6c0008000800 */
[----:B------:R-:W2:Y:S01]  /*0030*/  LDC R4, c[0x0][0x370] ;  /* 0x0000dc00ff047b82 */ /* 0x000ea20000000800 */
[----:B------:R-:W-:Y:S01]  /*0040*/  BSSY.RECONVERGENT B0, `(.L_x_0) ;  /* 0x0000046000007945 */ /* 0x000fe20003800200 */
[----:B------:R-:W0:Y:S01]  /*0050*/  S2R R3, SR_TID.X ;  /* 0x0000000000037919 */ /* 0x000e220000002100 */
[----:B------:R-:W3:Y:S01]  /*0060*/  LDCU UR5, c[0x0][0x390] ;  /* 0x00007200ff0577ac */ /* 0x000ee20008000800 */
[----:B------:R-:W-:Y:S01]  /*0070*/  IMAD.MOV.U32 R6, RZ, RZ, RZ ;  /* 0x000000ffff067224 */ /* 0x000fe200078e00ff */
[----:B------:R-:W4:Y:S01]  /*0080*/  LDCU.64 UR6, c[0x0][0x358] ;  /* 0x00006b00ff0677ac */ /* 0x000f220008000a00 */
[----:B-1----:R-:W-:-:S02]  /*0090*/  IMAD.U32 R2, RZ, RZ, UR4 ;  /* 0x00000004ff027e24 */ /* 0x002fc4000f8e00ff */
[----:B--2---:R-:W-:Y:S02]  /*00a0*/  IMAD R4, R4, UR4, RZ ;  /* 0x0000000404047c24 */ /* 0x004fe4000f8e02ff */
[----:B0-----:R-:W-:-:S05]  /*00b0*/  IMAD R5, R0, UR4, R3 ;  /* 0x0000000400057c24 */ /* 0x001fca000f8e0203 */
[----:B---3--:R-:W-:-:S13]  /*00c0*/  ISETP.GE.AND P0, PT, R5, UR5, PT ;  /* 0x0000000505007c0c */ /* 0x008fda000bf06270 */
[----:B----4-:R-:W-:Y:S05]  /*00d0*/  @P0 BRA `(.L_x_1) ;  /* 0x0000000000f00947 */ /* 0x010fea0003800000 */
[----:B------:R-:W0:Y:S01]  /*00e0*/  I2F.U32.RP R11, R4 ;  /* 0x00000004000b7306 */ /* 0x000e220000209000 */
[C---:B------:R-:W-:Y:S01]  /*00f0*/  IADD3 R8, PT, PT, R4.reuse, R5, RZ ;  /* 0x0000000504087210 */ /* 0x040fe20007ffe0ff */
[----:B------:R-:W-:Y:S01]  /*0100*/  IMAD.MOV R13, RZ, RZ, -R4 ;  /* 0x000000ffff0d7224 */ /* 0x000fe200078e0a04 */
[----:B------:R-:W-:Y:S01]  /*0110*/  ISETP.NE.U32.AND P2, PT, R4, RZ, PT ;  /* 0x000000ff0400720c */ /* 0x000fe20003f45070 */
[----:B------:R-:W-:Y:S01]  /*0120*/  BSSY.RECONVERGENT B1, `(.L_x_2) ;  /* 0x0000026000017945 */ /* 0x000fe20003800200 */
[C---:B------:R-:W-:Y:S02]  /*0130*/  ISETP.GE.AND P0, PT, R8.reuse, UR5, PT ;  /* 0x0000000508007c0c */ /* 0x040fe4000bf06270 */
[----:B------:R-:W-:Y:S02]  /*0140*/  VIMNMX R9, PT, PT, R8, UR5, !PT ;  /* 0x0000000508097c48 */ /* 0x000fe4000ffe0100 */
[----:B------:R-:W-:-:S04]  /*0150*/  SEL R10, RZ, 0x1, P0 ;  /* 0x00000001ff0a7807 */ /* 0x000fc80000000000 */
[----:B------:R-:W-:Y:S01]  /*0160*/  IADD3 R9, PT, PT, R9, -R8, -R10 ;  /* 0x8000000809097210 */ /* 0x000fe20007ffe80a */
[----:B0-----:R-:W0:Y:S02]  /*0170*/  MUFU.RCP R11, R11 ;  /* 0x0000000b000b7308 */ /* 0x001e240000001000 */
[----:B0-----:R-:W-:-:S06]  /*0180*/  IADD3 R6, PT, PT, R11, 0xffffffe, RZ ;  /* 0x0ffffffe0b067810 */ /* 0x001fcc0007ffe0ff */
[----:B------:R0:W1:Y:S02]  /*0190*/  F2I.FTZ.U32.TRUNC.NTZ R7, R6 ;  /* 0x0000000600077305 */ /* 0x000064000021f000 */
[----:B0-----:R-:W-:Y:S02]  /*01a0*/  IMAD.MOV.U32 R6, RZ, RZ, RZ ;  /* 0x000000ffff067224 */ /* 0x001fe400078e00ff */
[----:B-1----:R-:W-:-:S04]  /*01b0*/  IMAD R13, R13, R7, RZ ;  /* 0x000000070d0d7224 */ /* 0x002fc800078e02ff */
[----:B------:R-:W-:-:S06]  /*01c0*/  IMAD.HI.U32 R12, R7, R13, R6 ;  /* 0x0000000d070c7227 */ /* 0x000fcc00078e0006 */
[----:B------:R-:W-:-:S05]  /*01d0*/  IMAD.HI.U32 R7, R12, R9, RZ ;  /* 0x000000090c077227 */ /* 0x000fca00078e00ff */
[----:B------:R-:W-:-:S05]  /*01e0*/  IADD3 R6, PT, PT, -R7, RZ, RZ ;  /* 0x000000ff07067210 */ /* 0x000fca0007ffe1ff */
[----:B------:R-:W-:-:S05]  /*01f0*/  IMAD R9, R4, R6, R9 ;  /* 0x0000000604097224 */ /* 0x000fca00078e0209 */
[----:B------:R-:W-:-:S13]  /*0200*/  ISETP.GE.U32.AND P0, PT, R9, R4, PT ;  /* 0x000000040900720c */ /* 0x000fda0003f06070 */
[----:B------:R-:W-:Y:S01]  /*0210*/  @P0 IMAD.IADD R9, R9, 0x1, -R4 ;  /* 0x0000000109090824 */ /* 0x000fe200078e0a04 */
[----:B------:R-:W-:-:S04]  /*0220*/  @P0 IADD3 R7, PT, PT, R7, 0x1, RZ ;  /* 0x0000000107070810 */ /* 0x000fc80007ffe0ff */
[----:B------:R-:W-:-:S13]  /*0230*/  ISETP.GE.U32.AND P1, PT, R9, R4, PT ;  /* 0x000000040900720c */ /* 0x000fda0003f26070 */
[----:B------:R-:W-:Y:S01]  /*0240*/  @P1 VIADD R7, R7, 0x1 ;  /* 0x0000000107071836 */ /* 0x000fe20000000000 */
[----:B------:R-:W-:-:S04]  /*0250*/  @!P2 LOP3.LUT R7, RZ, R4, RZ, 0x33, !PT ;  /* 0x00000004ff07a212 */ /* 0x000fc800078e33ff */
[----:B------:R-:W-:-:S04]  /*0260*/  IADD3 R7, PT, PT, R10, R7, RZ ;  /* 0x000000070a077210 */ /* 0x000fc80007ffe0ff */
[C---:B------:R-:W-:Y:S02]  /*0270*/  LOP3.LUT R6, R7.reuse, 0x3, RZ, 0xc0, !PT ;  /* 0x0000000307067812 */ /* 0x040fe400078ec0ff */
[----:B------:R-:W-:Y:S02]  /*0280*/  ISETP.GE.U32.AND P1, PT, R7, 0x3, PT ;  /* 0x000000030700780c */ /* 0x000fe40003f26070 */
[----:B------:R-:W-:Y:S01]  /*0290*/  ISETP.NE.AND P0, PT, R6, 0x3, PT ;  /* 0x000000030600780c */ /* 0x000fe20003f05270 */
[----:B------:R-:W-:-:S12]  /*02a0*/  IMAD.MOV.U32 R6, RZ, RZ, RZ ;  /* 0x000000ffff067224 */ /* 0x000fd800078e00ff */
[----:B------:R-:W-:Y:S05]  /*02b0*/  @!P0 BRA `(.L_x_3) ;  /* 0x0000000000308947 */ /* 0x000fea0003800000 */
[----:B------:R-:W0:Y:S01]  /*02c0*/  LDC.64 R10, c[0x0][0x380] ;  /* 0x0000e000ff0a7b82 */ /* 0x000e220000000a00 */
[----:B------:R-:W-:-:S04]  /*02d0*/  IADD3 R6, PT, PT, R7, 0x1, RZ ;  /* 0x0000000107067810 */ /* 0x000fc80007ffe0ff */
[----:B------:R-:W-:Y:S01]  /*02e0*/  LOP3.LUT R7, R6, 0x3, RZ, 0xc0, !PT ;  /* 0x0000000306077812 */ /* 0x000fe200078ec0ff */
[----:B------:R-:W-:-:S03]  /*02f0*/  IMAD.MOV.U32 R6, RZ, RZ, RZ ;  /* 0x000000ffff067224 */ /* 0x000fc600078e00ff */
[----:B------:R-:W-:-:S07]  /*0300*/  IADD3 R7, PT, PT, -R7, RZ, RZ ;  /* 0x000000ff07077210 */ /* 0x000fce0007ffe1ff */
.L_x_4:
[----:B0-----:R-:W-:-:S06]  /*0310*/  IMAD.WIDE R8, R5, 0x4, R10 ;  /* 0x0000000405087825 */ /* 0x001fcc00078e020a */
[----:B------:R-:W2:Y:S01]  /*0320*/  LDG.E R9, desc[UR6][R8.64] ;  /* 0x0000000608097981 */ /* 0x000ea2000c1e1900 */
[----:B------:R-:W-:Y:S01]  /*0330*/  VIADD R7, R7, 0x1 ;  /* 0x0000000107077836 */ /* 0x000fe20000000000 */
[----:B------:R-:W-:-:S04]  /*0340*/  IADD3 R5, PT, PT, R4, R5, RZ ;  /* 0x0000000504057210 */ /* 0x000fc80007ffe0ff */
[----:B------:R-:W-:Y:S01]  /*0350*/  ISETP.NE.AND P0, PT, R7, RZ, PT ;  /* 0x000000ff0700720c */ /* 0x000fe20003f05270 */
[----:B--2---:R-:W-:-:S12]  /*0360*/  FFMA R6, R9, R9, R6 ;  /* 0x0000000909067223 */ /* 0x004fd80000000006 */
[----:B------:R-:W-:Y:S05]  /*0370*/  @P0 BRA `(.L_x_4) ;  /* 0xfffffffc00e40947 */ /* 0x000fea000383ffff */
.L_x_3:
[----:B------:R-:W-:Y:S05]  /*0380*/  BSYNC.RECONVERGENT B1 ;  /* 0x0000000000017941 */ /* 0x000fea0003800200 */
.L_x_2:
[----:B------:R-:W-:Y:S05]  /*0390*/  @!P1 BRA `(.L_x_1) ;  /* 0x0000000000409947 */ /* 0x000fea0003800000 */
.L_x_5:
[----:B------:R-:W0:Y:S02]  /*03a0*/  LDC.64 R8, c[0x0][0x380] ;  /* 0x0000e000ff087b82 */ /* 0x000e240000000a00 */
[----:B0-----:R-:W-:-:S04]  /*03b0*/  IMAD.WIDE R14, R5, 0x4, R8 ;  /* 0x00000004050e7825 */ /* 0x001fc800078e0208 */
[C---:B------:R-:W-:Y:S02]  /*03c0*/  IMAD.WIDE R8, R4.reuse, 0x4, R14 ;  /* 0x0000000404087825 */ /* 0x040fe400078e020e */
[----:B------:R-:W2:Y:S02]  /*03d0*/  LDG.E R15, desc[UR6][R14.64] ;  /* 0x000000060e0f7981 */ /* 0x000ea4000c1e1900 */
[C---:B------:R-:W-:Y:S02]  /*03e0*/  IMAD.WIDE R10, R4.reuse, 0x4, R8 ;  /* 0x00000004040a7825 */ /* 0x040fe400078e0208 */
[----:B------:R-:W3:Y:S02]  /*03f0*/  LDG.E R9, desc[UR6][R8.64] ;  /* 0x0000000608097981 */ /* 0x000ee4000c1e1900 */
[C---:B------:R-:W-:Y:S02]  /*0400*/  IMAD.WIDE R12, R4.reuse, 0x4, R10 ;  /* 0x00000004040c7825 */ /* 0x040fe400078e020a */
[----:B------:R-:W4:Y:S04]  /*0410*/  LDG.E R11, desc[UR6][R10.64] ;  /* 0x000000060a0b7981 */ /* 0x000f28000c1e1900 */
[----:B------:R-:W5:Y:S01]  /*0420*/  LDG.E R13, desc[UR6][R12.64] ;  /* 0x000000060c0d7981 */ /* 0x000f62000c1e1900 */
[----:B------:R-:W-:-:S05]  /*0430*/  IMAD R5, R4, 0x4, R5 ;  /* 0x0000000404057824 */ /* 0x000fca00078e0205 */
[----:B------:R-:W-:Y:S01]  /*0440*/  ISETP.GE.AND P0, PT, R5, UR5, PT ;  /* 0x0000000505007c0c */ /* 0x000fe2000bf06270 */
[----:B--2---:R-:W-:-:S04]  /*0450*/  FFMA R6, R15, R15, R6 ;  /* 0x0000000f0f067223 */ /* 0x004fc80000000006 */
[----:B---3--:R-:W-:-:S04]  /*0460*/  FFMA R6, R9, R9, R6 ;  /* 0x0000000909067223 */ /* 0x008fc80000000006 */
[----:B----4-:R-:W-:-:S04]  /*0470*/  FFMA R6, R11, R11, R6 ;  /* 0x0000000b0b067223 */ /* 0x010fc80000000006 */
[----:B-----5:R-:W-:Y:S01]  /*0480*/  FFMA R6, R13, R13, R6 ;  /* 0x0000000d0d067223 */ /* 0x020fe20000000006 */
[----:B------:R-:W-:Y:S06]  /*0490*/  @!P0 BRA `(.L_x_5) ;  /* 0xfffffffc00c08947 */ /* 0x000fec000383ffff */
.L_x_1:
[----:B------:R-:W-:Y:S05]  /*04a0*/  BSYNC.RECONVERGENT B0 ;  /* 0x0000000000007941 */ /* 0x000fea0003800200 */
.L_x_0:
[----:B------:R-:W0:Y:S01]  /*04b0*/  S2UR UR5, SR_CgaCtaId ;  /* 0x00000000000579c3 */ /* 0x000e220000008800 */
[----:B------:R-:W-:Y:S01]  /*04c0*/  UMOV UR4, 0x400 ;  /* 0x0000040000047882 */ /* 0x000fe20000000000 */
[----:B------:R-:W-:Y:S02]  /*04d0*/  ISETP.GE.U32.AND P1, PT, R2, 0x2, PT ;  /* 0x000000020200780c */ /* 0x000fe40003f26070 */
[----:B------:R-:W-:Y:S01]  /*04e0*/  ISETP.NE.AND P0, PT, R3, RZ, PT ;  /* 0x000000ff0300720c */ /* 0x000fe20003f05270 */
[----:B0-----:R-:W-:-:S06]  /*04f0*/  ULEA UR4, UR5, UR4, 0x18 ;  /* 0x0000000405047291 */ /* 0x001fcc000f8ec0ff */
[----:B------:R-:W-:-:S05]  /*0500*/  LEA R5, R3, UR4, 0x2 ;  /* 0x0000000403057c11 */ /* 0x000fca000f8e10ff */
[----:B------:R0:W-:Y:S01]  /*0510*/  STS [R5], R6 ;  /* 0x0000000605007388 */ /* 0x0001e20000000800 */
[----:B------:R-:W-:Y:S06]  /*0520*/  BAR.SYNC.DEFER_BLOCKING 0x0 ;  /* 0x0000000000007b1d */ /* 0x000fec0000010000 */
[----:B------:R-:W-:Y:S05]  /*0530*/  @!P1 BRA `(.L_x_6) ;  /* 0x00000000002c9947 */ /* 0x000fea0003800000 */
.L_x_7:
[----:B------:R-:W-:-:S04]  /*0540*/  SHF.R.U32.HI R8, RZ, 0x1, R2 ;  /* 0x00000001ff087819 */ /* 0x000fc80000011602 */
[----:B------:R-:W-:-:S13]  /*0550*/  ISETP.GE.U32.AND P1, PT, R3, R8, PT ;  /* 0x000000080300720c */ /* 0x000fda0003f26070 */
[----:B------:R-:W-:Y:S01]  /*0560*/  @!P1 LEA R4, R8, R5, 0x2 ;  /* 0x0000000508049211 */ /* 0x000fe200078e10ff */
[----:B------:R-:W-:Y:S05]  /*0570*/  @!P1 LDS R7, [R5] ;  /* 0x0000000005079984 */ /* 0x000fea0000000800 */
[----:B------:R-:W0:Y:S02]  /*0580*/  @!P1 LDS R4, [R4] ;  /* 0x0000000004049984 */ /* 0x000e240000000800 */
[----:B0-----:R-:W-:-:S05]  /*0590*/  @!P1 FADD R6, R4, R7 ;  /* 0x0000000704069221 */ /* 0x001fca0000000000 */
[----:B------:R1:W-:Y:S01]  /*05a0*/  @!P1 STS [R5], R6 ;  /* 0x0000000605009388 */ /* 0x0003e20000000800 */
[----:B------:R-:W-:Y:S01]  /*05b0*/  BAR.SYNC.DEFER_BLOCKING 0x0 ;  /* 0x0000000000007b1d */ /* 0x000fe20000010000 */
[----:B------:R-:W-:Y:S01]  /*05c0*/  ISETP.GT.U32.AND P1, PT, R2, 0x3, PT ;  /* 0x000000030200780c */ /* 0x000fe20003f24070 */
[----:B------:R-:W-:-:S12]  /*05d0*/  IMAD.MOV.U32 R2, RZ, RZ, R8 ;  /* 0x000000ffff027224 */ /* 0x000fd800078e0008 */
[----:B-1----:R-:W-:Y:S05]  /*05e0*/  @P1 BRA `(.L_x_7) ;  /* 0xfffffffc00d41947 */ /* 0x002fea000383ffff */
.L_x_6:
[----:B------:R-:W-:Y:S05]  /*05f0*/  @P0 EXIT ;  /* 0x000000000000094d */ /* 0x000fea0003800000 */
[----:B------:R-:W1:Y:S01]  /*0600*/  S2UR UR5, SR_CgaCtaId ;  /* 0x00000000000579c3 */ /* 0x000e620000008800 */
[----:B------:R-:W-:-:S07]  /*0610*/  UMOV UR4, 0x400 ;  /* 0x0000040000047882 */ /* 0x000fce0000000000 */
[----:B------:R-:W2:Y:S01]  /*0620*/  LDC.64 R2, c[0x0][0x388] ;  /* 0x0000e200ff027b82 */ /* 0x000ea20000000a00 */
[----:B-1----:R-:W-:Y:S01]  /*0630*/  ULEA UR4, UR5, UR4, 0x18 ;  /* 0x0000000405047291 */ /* 0x002fe2000f8ec0ff */
[----:B--2---:R-:W-:-:S08]  /*0640*/  IMAD.WIDE.U32 R2, R0, 0x4, R2 ;  /* 0x0000000400027825 */ /* 0x004fd000078e0002 */
[----:B0-----:R-:W0:Y:S04]  /*0650*/  LDS R5, [UR4] ;  /* 0x00000004ff057984 */ /* 0x001e280008000800 */
[----:B0-----:R-:W-:Y:S01]  /*0660*/  STG.E desc[UR6][R2.64], R5 ;  /* 0x0000000502007986 */ /* 0x001fe2000c101906 */
[----:B------:R-:W-:Y:S05]  /*0670*/  EXIT ;  /* 0x000000000000794d */ /* 0x000fea0003800000 */
.L_x_8:
[----:B------:R-:W-:-:S00]  /*0680*/  BRA `(.L_x_8) ;  /* 0xfffffffc00fc7947 */ /* 0x000fc0000383ffff */
[----:B------:R-:W-:-:S00]  /*0690*/  NOP ;  /* 0x0000000000007918 */ /* 0x000fc00000000000 */
        /* <DEDUP_REMOVED lines=14> */
.L_x_9:


//--------------------- .nv.shared._Z12sumOfSquaresPfS_i --------------------------
	.section	.nv.shared._Z12sumOfSquaresPfS_i,"aw",@nobits
	.sectionflags	@""
	.align	4
.nv.shared._Z12sumOfSquaresPfS_i:
	.zero		2048


//--------------------- .nv.shared.reserved.0     --------------------------
	.section	.nv.shared.reserved.0,"aw",@nobits
	.weak		__nv_reservedSMEM_offset_0_alias
	.size		__nv_reservedSMEM_offset_0_alias, 0, 64
	.other		__nv_reservedSMEM_offset_0_alias,@"STO_CUDA_RESERVED_SHARED STV_DEFAULT"
__nv_reservedSMEM_offset_0_alias:
	.zero		0
	.zero		64


//--------------------- .nv.constant0._Z12sumOfSquaresPfS_i --------------------------
	.section	.nv.constant0._Z12sumOfSquaresPfS_i,"a",@progbits
	.sectionflags	@""
	.align	4
.nv.constant0._Z12sumOfSquaresPfS_i:
	.zero		916


//--------------------- SYMBOLS --------------------------

	.type		.nv.reservedSmem.offset0,@object
	.size		.nv.reservedSmem.offset0,0x4
	.type		.nv.reservedSmem.cap,@object
	.size		.nv.reservedSmem.cap,0x4
